	.headerflags	@"EF_CUDA_TEXMODE_UNIFIED EF_CUDA_64BIT_ADDRESS EF_CUDA_ACCELERATORS EF_CUDA_SM90 EF_CUDA_VIRTUAL_SM(EF_CUDA_SM90)"
	.elftype	@"ET_EXEC"


//--------------------- .nv.info                  --------------------------
	.section	.nv.info,"",@"SHT_CUDA_INFO"
	.align	4


	//----- nvinfo : EIATTR_REGCOUNT
	.align		4
        /*0000*/ 	.byte	0x04, 0x2f
        /*0002*/ 	.short	(.L_1 - .L_0)
	.align		4
.L_0:
        /*0004*/ 	.word	index@(triton_poi_fused_convolution_max_pool2d_with_indices_relu_12)
        /*0008*/ 	.word	0x00000028


	//----- nvinfo : EIATTR_MIN_STACK_SIZE
	.align		4
.L_1:
        /*000c*/ 	.byte	0x04, 0x12
        /*000e*/ 	.short	(.L_3 - .L_2)
	.align		4
.L_2:
        /*0010*/ 	.word	index@(triton_poi_fused_convolution_max_pool2d_with_indices_relu_12)
        /*0014*/ 	.word	0x00000000


	//----- nvinfo : EIATTR_FRAME_SIZE
	.align		4
.L_3:
        /*0018*/ 	.byte	0x04, 0x11
        /*001a*/ 	.short	(.L_5 - .L_4)
	.align		4
.L_4:
        /*001c*/ 	.word	index@(triton_poi_fused_convolution_max_pool2d_with_indices_relu_12)
        /*0020*/ 	.word	0x00000000


	//----- nvinfo : EIATTR_MIN_STACK_SIZE
	.align		4
.L_5:
        /*0024*/ 	.byte	0x04, 0x12
        /*0026*/ 	.short	(.L_7 - .L_6)
	.align		4
.L_6:
        /*0028*/ 	.word	index@(triton_poi_fused_convolution_max_pool2d_with_indices_relu_12)
        /*002c*/ 	.word	0x00000000
.L_7:


//--------------------- .nv.info.triton_poi_fused_convolution_max_pool2d_with_indices_relu_12 --------------------------
	.section	.nv.info.triton_poi_fused_convolution_max_pool2d_with_indices_relu_12,"",@"SHT_CUDA_INFO"
	.sectionflags	@""
	.align	4


	//----- nvinfo : EIATTR_CUDA_API_VERSION
	.align		4
        /*0000*/ 	.byte	0x04, 0x37
        /*0002*/ 	.short	(.L_9 - .L_8)
.L_8:
        /*0004*/ 	.word	0x0000007c


	//----- nvinfo : EIATTR_KPARAM_INFO
	.align		4
.L_9:
        /*0008*/ 	.byte	0x04, 0x17
        /*000a*/ 	.short	(.L_11 - .L_10)
.L_10:
        /*000c*/ 	.word	0x00000000
        /*0010*/ 	.short	0x0005
        /*0012*/ 	.short	0x0024
        /*0014*/ 	.byte	0x00, 0xf0, 0x11, 0x00


	//----- nvinfo : EIATTR_KPARAM_INFO
	.align		4
.L_11:
        /*0018*/ 	.byte	0x04, 0x17
        /*001a*/ 	.short	(.L_13 - .L_12)
.L_12:
        /*001c*/ 	.word	0x00000000
        /*0020*/ 	.short	0x0004
        /*0022*/ 	.short	0x0020
        /*0024*/ 	.byte	0x00, 0xf0, 0x11, 0x00


	//----- nvinfo : EIATTR_KPARAM_INFO
	.align		4
.L_13:
        /*0028*/ 	.byte	0x04, 0x17
        /*002a*/ 	.short	(.L_15 - .L_14)
.L_14:
        /*002c*/ 	.word	0x00000000
        /*0030*/ 	.short	0x0003
        /*0032*/ 	.short	0x0018
        /*0034*/ 	.byte	0x00, 0xf4, 0x21, 0x00


	//----- nvinfo : EIATTR_KPARAM_INFO
	.align		4
.L_15:
        /*0038*/ 	.byte	0x04, 0x17
        /*003a*/ 	.short	(.L_17 - .L_16)
.L_16:
        /*003c*/ 	.word	0x00000000
        /*0040*/ 	.short	0x0002
        /*0042*/ 	.short	0x0010
        /*0044*/ 	.byte	0x00, 0xf4, 0x21, 0x00


	//----- nvinfo : EIATTR_KPARAM_INFO
	.align		4
.L_17:
        /*0048*/ 	.byte	0x04, 0x17
        /*004a*/ 	.short	(.L_19 - .L_18)
.L_18:
        /*004c*/ 	.word	0x00000000
        /*0050*/ 	.short	0x0001
        /*0052*/ 	.short	0x0008
        /*0054*/ 	.byte	0x00, 0xf4, 0x21, 0x00


	//----- nvinfo : EIATTR_KPARAM_INFO
	.align		4
.L_19:
        /*0058*/ 	.byte	0x04, 0x17
        /*005a*/ 	.short	(.L_21 - .L_20)
.L_20:
        /*005c*/ 	.word	0x00000000
        /*0060*/ 	.short	0x0000
        /*0062*/ 	.short	0x0000
        /*0064*/ 	.byte	0x00, 0xf4, 0x21, 0x00


	//----- nvinfo : EIATTR_SPARSE_MMA_MASK
	.align		4
.L_21:
        /*0068*/ 	.byte	0x03, 0x50
        /*006a*/ 	.short	0x0000


	//----- nvinfo : EIATTR_MAXREG_COUNT
	.align		4
        /*006c*/ 	.byte	0x03, 0x1b
        /*006e*/ 	.short	0x00ff


	//----- nvinfo : EIATTR_EXIT_INSTR_OFFSETS
	.align		4
        /*0070*/ 	.byte	0x04, 0x1c
        /*0072*/ 	.short	(.L_23 - .L_22)


	//   ....[0]....
.L_22:
        /*0074*/ 	.word	0x00000c60


	//   ....[1]....
        /*0078*/ 	.word	0x00000c80


	//----- nvinfo : EIATTR_REQNTID
	.align		4
.L_23:
        /*007c*/ 	.byte	0x04, 0x10
        /*007e*/ 	.short	(.L_25 - .L_24)
.L_24:
        /*0080*/ 	.word	0x00000100
        /*0084*/ 	.word	0x00000001
        /*0088*/ 	.word	0x00000001


	//----- nvinfo : EIATTR_CBANK_PARAM_SIZE
	.align		4
.L_25:
        /*008c*/ 	.byte	0x03, 0x19
        /*008e*/ 	.short	0x0028


	//----- nvinfo : EIATTR_PARAM_CBANK
	.align		4
        /*0090*/ 	.byte	0x04, 0x0a
        /*0092*/ 	.short	(.L_27 - .L_26)
	.align		4
.L_26:
        /*0094*/ 	.word	index@(.nv.constant0.triton_poi_fused_convolution_max_pool2d_with_indices_relu_12)
        /*0098*/ 	.short	0x0210
        /*009a*/ 	.short	0x0028


	//----- nvinfo : EIATTR_SW_WAR
	.align		4
.L_27:
        /*009c*/ 	.byte	0x04, 0x36
        /*009e*/ 	.short	(.L_29 - .L_28)
.L_28:
        /*00a0*/ 	.word	0x00000008
.L_29:


//--------------------- .nv.callgraph             --------------------------
	.section	.nv.callgraph,"",@"SHT_CUDA_CALLGRAPH"
	.align	4
	.sectionentsize	8
	.align		4
        /*0000*/ 	.word	0x00000000
	.align		4
        /*0004*/ 	.word	0xffffffff
	.align		4
        /*0008*/ 	.word	0x00000000
	.align		4
        /*000c*/ 	.word	0xfffffffe
	.align		4
        /*0010*/ 	.word	0x00000000
	.align		4
        /*0014*/ 	.word	0xfffffffd
	.align		4
        /*0018*/ 	.word	0x00000000
	.align		4
        /*001c*/ 	.word	0xfffffffc


//--------------------- .text.triton_poi_fused_convolution_max_pool2d_with_indices_relu_12 --------------------------
	.section	.text.triton_poi_fused_convolution_max_pool2d_with_indices_relu_12,"ax",@progbits
	.sectionflags	@"SHF_BARRIERS=1"
	.align	128
        .global         triton_poi_fused_convolution_max_pool2d_with_indices_relu_12
        .type           triton_poi_fused_convolution_max_pool2d_with_indices_relu_12,@function
        .size           triton_poi_fused_convolution_max_pool2d_with_indices_relu_12,(.L_x_1 - triton_poi_fused_convolution_max_pool2d_with_indices_relu_12)
        .other          triton_poi_fused_convolution_max_pool2d_with_indices_relu_12,@"STO_CUDA_ENTRY STV_DEFAULT"
triton_poi_fused_convolution_max_pool2d_with_indices_relu_12:
.text.triton_poi_fused_convolution_max_pool2d_with_indices_relu_12:
[----:B------:R-:W0:Y:S01]  /*0000*/  LDC R1, c[0x0][0x28] ;  /* 0x00000a00ff017b82 */ /* 0x000e220000000800 */
[----:B------:R-:W1:Y:S07]  /*0010*/  S2R R0, SR_CTAID.Y ;  /* 0x0000000000007919 */ /* 0x000e6e0000002600 */
[----:B------:R-:W2:Y:S01]  /*0020*/  LDC.64 R30, c[0x0][0x210] ;  /* 0x00008400ff1e7b82 */ /* 0x000ea20000000a00 */
[----:B------:R-:W-:Y:S02]  /*0030*/  CS2R R12, SRZ ;  /* 0x00000000000c7805 */ /* 0x000fe4000001ff00 */
[----:B------:R-:W-:Y:S01]  /*0040*/  CS2R R14, SRZ ;  /* 0x00000000000e7805 */ /* 0x000fe2000001ff00 */
[----:B------:R-:W3:Y:S01]  /*0050*/  S2R R25, SR_TID.X ;  /* 0x0000000000197919 */ /* 0x000ee20000002100 */
[----:B------:R-:W-:-:S02]  /*0060*/  CS2R R16, SRZ ;  /* 0x0000000000107805 */ /* 0x000fc4000001ff00 */
[----:B------:R-:W-:Y:S01]  /*0070*/  CS2R R18, SRZ ;  /* 0x0000000000127805 */ /* 0x000fe2000001ff00 */
[----:B------:R-:W-:Y:S01]  /*0080*/  ULDC.64 UR6, c[0x0][0x208] ;  /* 0x0000820000067ab9 */ /* 0x000fe20000000a00 */
[----:B------:R-:W4:Y:S01]  /*0090*/  S2R R24, SR_CTAID.X ;  /* 0x0000000000187919 */ /* 0x000f220000002500 */
[----:B------:R-:W5:Y:S01]  /*00a0*/  LDC.64 R20, c[0x0][0x218] ;  /* 0x00008600ff147b82 */ /* 0x000f620000000a00 */
[----:B------:R-:W-:Y:S01]  /*00b0*/  CS2R R6, SRZ ;  /* 0x0000000000067805 */ /* 0x000fe2000001ff00 */
[----:B-1----:R-:W-:Y:S01]  /*00c0*/  IMAD.SHL.U32 R28, R0, 0x10, RZ ;  /* 0x00000010001c7824 */ /* 0x002fe200078e00ff */
[----:B------:R-:W-:Y:S01]  /*00d0*/  SHF.R.S32.HI R0, RZ, 0x1b, R0 ;  /* 0x0000001bff007819 */ /* 0x000fe20000011400 */
[----:B---3--:R-:W-:-:S03]  /*00e0*/  IMAD.SHL.U32 R27, R25, 0x4, RZ ;  /* 0x00000004191b7824 */ /* 0x008fc600078e00ff */
[----:B------:R-:W-:Y:S02]  /*00f0*/  SGXT R0, R0, 0x1 ;  /* 0x000000010000781a */ /* 0x000fe40000000200 */
[----:B------:R-:W-:Y:S02]  /*0100*/  SHF.R.U32.HI R29, RZ, 0x2, R25 ;  /* 0x00000002ff1d7819 */ /* 0x000fe40000011619 */
[----:B------:R-:W-:Y:S02]  /*0110*/  LOP3.LUT R9, R28, 0xc, R27, 0xf8, !PT ;  /* 0x0000000c1c097812 */ /* 0x000fe400078ef81b */
[----:B------:R-:W-:Y:S02]  /*0120*/  SGXT.U32 R29, R29, 0x6 ;  /* 0x000000061d1d781a */ /* 0x000fe40000000000 */
[----:B------:R-:W-:Y:S02]  /*0130*/  LEA.HI R0, R0, R9, RZ, 0x8 ;  /* 0x0000000900007211 */ /* 0x000fe400078f40ff */
[----:B----4-:R-:W-:-:S02]  /*0140*/  PRMT R32, R29, 0x6540, R24 ;  /* 0x000065401d207816 */ /* 0x010fc40000000018 */
[C---:B------:R-:W-:Y:S01]  /*0150*/  LOP3.LUT R2, R0.reuse, 0xffffff00, RZ, 0xc0, !PT ;  /* 0xffffff0000027812 */ /* 0x040fe200078ec0ff */
[----:B------:R-:W-:Y:S01]  /*0160*/  IMAD.SHL.U32 R0, R0, 0x100, RZ ;  /* 0x0000010000007824 */ /* 0x000fe200078e00ff */
[C---:B------:R-:W-:Y:S02]  /*0170*/  LOP3.LUT R3, R32.reuse, 0xc0, RZ, 0xfc, !PT ;  /* 0x000000c020037812 */ /* 0x040fe400078efcff */
[----:B------:R-:W-:Y:S01]  /*0180*/  ISETP.GE.AND P3, PT, R32, 0x100, PT ;  /* 0x000001002000780c */ /* 0x000fe20003f66270 */
[----:B------:R-:W-:Y:S01]  /*0190*/  IMAD.IADD R9, R9, 0x1, -R2 ;  /* 0x0000000109097824 */ /* 0x000fe200078e0a02 */
[----:B------:R-:W-:Y:S02]  /*01a0*/  LOP3.LUT R4, R0, 0xffff0000, RZ, 0xc0, !PT ;  /* 0xffff000000047812 */ /* 0x000fe400078ec0ff */
[C---:B------:R-:W-:Y:S01]  /*01b0*/  LOP3.LUT R0, R32.reuse, 0x40, RZ, 0xfc, !PT ;  /* 0x0000004020007812 */ /* 0x040fe200078efcff */
[----:B-----5:R-:W-:Y:S01]  /*01c0*/  IMAD.WIDE R20, R9, 0x4, R20 ;  /* 0x0000000409147825 */ /* 0x020fe200078e0214 */
[----:B------:R-:W-:-:S02]  /*01d0*/  LOP3.LUT R2, R32, 0x80, RZ, 0xfc, !PT ;  /* 0x0000008020027812 */ /* 0x000fc400078efcff */
[----:B------:R-:W-:Y:S01]  /*01e0*/  ISETP.GE.AND P2, PT, R0, 0x100, PT ;  /* 0x000001000000780c */ /* 0x000fe20003f46270 */
[----:B------:R-:W-:Y:S01]  /*01f0*/  IMAD.IADD R5, R9, 0x1, R4 ;  /* 0x0000000109057824 */ /* 0x000fe200078e0204 */
[----:B------:R-:W-:Y:S02]  /*0200*/  ISETP.GE.AND P1, PT, R2, 0x100, PT ;  /* 0x000001000200780c */ /* 0x000fe40003f26270 */
[----:B------:R-:W-:Y:S01]  /*0210*/  ISETP.GE.AND P0, PT, R3, 0x100, PT ;  /* 0x000001000300780c */ /* 0x000fe20003f06270 */
[--C-:B------:R-:W-:Y:S02]  /*0220*/  IMAD R0, R0, 0x100, R5.reuse ;  /* 0x0000010000007824 */ /* 0x100fe400078e0205 */
[----:B------:R-:W-:Y:S02]  /*0230*/  IMAD R2, R2, 0x100, R5 ;  /* 0x0000010002027824 */ /* 0x000fe400078e0205 */
[----:B--2---:R-:W-:-:S04]  /*0240*/  IMAD.WIDE R22, R0, 0x4, R30 ;  /* 0x0000000400167825 */ /* 0x004fc800078e021e */
[--C-:B------:R-:W-:Y:S01]  /*0250*/  IMAD R3, R3, 0x100, R5.reuse ;  /* 0x0000010003037824 */ /* 0x100fe200078e0205 */
[----:B------:R-:W2:Y:S01]  /*0260*/  @!P2 LDG.E.EL.128 R12, desc[UR6][R22.64] ;  /* 0x00000006160ca981 */ /* 0x000ea2000c2e1d00 */
[----:B------:R-:W-:Y:S01]  /*0270*/  IMAD R32, R32, 0x100, R5 ;  /* 0x0000010020207824 */ /* 0x000fe200078e0205 */
[----:B------:R-:W-:Y:S01]  /*0280*/  CS2R R4, SRZ ;  /* 0x0000000000047805 */ /* 0x000fe2000001ff00 */
[--C-:B------:R-:W-:Y:S01]  /*0290*/  IMAD.WIDE R34, R2, 0x4, R30.reuse ;  /* 0x0000000402227825 */ /* 0x100fe200078e021e */
[----:B------:R-:W-:Y:S02]  /*02a0*/  CS2R R8, SRZ ;  /* 0x0000000000087805 */ /* 0x000fe4000001ff00 */
[----:B------:R-:W-:Y:S01]  /*02b0*/  CS2R R10, SRZ ;  /* 0x00000000000a7805 */ /* 0x000fe2000001ff00 */
[--C-:B------:R-:W-:Y:S01]  /*02c0*/  IMAD.WIDE R36, R3, 0x4, R30.reuse ;  /* 0x0000000403247825 */ /* 0x100fe200078e021e */
[----:B------:R-:W3:Y:S04]  /*02d0*/  @!P1 LDG.E.EL.128 R16, desc[UR6][R34.64] ;  /* 0x0000000622109981 */ /* 0x000ee8000c2e1d00 */
[----:B------:R-:W2:Y:S01]  /*02e0*/  LDG.E.EL.128 R20, desc[UR6][R20.64] ;  /* 0x0000000614147981 */ /* 0x000ea2000c2e1d00 */
[----:B------:R-:W-:-:S03]  /*02f0*/  IMAD.WIDE R30, R32, 0x4, R30 ;  /* 0x00000004201e7825 */ /* 0x000fc600078e021e */
[----:B------:R1:W4:Y:S04]  /*0300*/  @!P0 LDG.E.EL.128 R4, desc[UR6][R36.64] ;  /* 0x0000000624048981 */ /* 0x000328000c2e1d00 */
[----:B------:R5:W4:Y:S01]  /*0310*/  @!P3 LDG.E.EL.128 R8, desc[UR6][R30.64] ;  /* 0x000000061e08b981 */ /* 0x000b22000c2e1d00 */
[----:B------:R-:W5:Y:S01]  /*0320*/  S2R R26, SR_TID.X ;  /* 0x00000000001a7919 */ /* 0x000f620000002100 */
[----:B------:R-:W5:Y:S01]  /*0330*/  S2UR UR5, SR_CgaCtaId ;  /* 0x00000000000579c3 */ /* 0x000f620000008800 */
[----:B------:R-:W-:-:S07]  /*0340*/  UMOV UR4, 0x400 ;  /* 0x0000040000047882 */ /* 0x000fce0000000000 */
[----:B-1----:R-:W1:Y:S01]  /*0350*/  LDC.64 R36, c[0x0][0x220] ;  /* 0x00008800ff247b82 */ /* 0x002e620000000a00 */
[----:B0----5:R-:W-:Y:S01]  /*0360*/  IMAD.SHL.U32 R26, R26, 0x400, RZ ;  /* 0x000004001a1a7824 */ /* 0x021fe200078e00ff */
[----:B------:R-:W-:-:S04]  /*0370*/  UPRMT UR4, UR5, 0x654, UR4 ;  /* 0x0000065405047896 */ /* 0x000fc80008000004 */
[----:B------:R-:W-:-:S04]  /*0380*/  LOP3.LUT R34, R26, 0xc00, RZ, 0xc0, !PT ;  /* 0x00000c001a227812 */ /* 0x000fc800078ec0ff */
[C---:B------:R-:W-:Y:S02]  /*0390*/  LOP3.LUT R26, R34.reuse, R29, RZ, 0xfc, !PT ;  /* 0x0000001d221a7212 */ /* 0x040fe400078efcff */
[C---:B------:R-:W-:Y:S02]  /*03a0*/  LOP3.LUT R29, R34.reuse, 0x100, RZ, 0xfc, !PT ;  /* 0x00000100221d7812 */ /* 0x040fe400078efcff */
[----:B------:R-:W-:Y:S02]  /*03b0*/  LOP3.LUT R33, R34, 0x200, RZ, 0xfc, !PT ;  /* 0x0000020022217812 */ /* 0x000fe400078efcff */
[----:B------:R-:W-:Y:S02]  /*03c0*/  LEA.HI R29, R29, UR4, RZ, 0x1a ;  /* 0x000000041d1d7c11 */ /* 0x000fe4000f8fd0ff */
[----:B------:R-:W-:-:S03]  /*03d0*/  LEA.HI R33, R33, UR4, RZ, 0x1a ;  /* 0x0000000421217c11 */ /* 0x000fc6000f8fd0ff */
[C---:B------:R-:W-:Y:S02]  /*03e0*/  IMAD R30, R26.reuse, 0x4, R29 ;  /* 0x000000041a1e7824 */ /* 0x040fe400078e021d */
[----:B------:R-:W-:Y:S01]  /*03f0*/  IMAD R29, R26, 0x4, R33 ;  /* 0x000000041a1d7824 */ /* 0x000fe200078e0221 */
[C---:B------:R-:W-:Y:S02]  /*0400*/  LOP3.LUT R35, R34.reuse, 0x300, RZ, 0xfc, !PT ;  /* 0x0000030022237812 */ /* 0x040fe400078efcff */
[----:B------:R-:W-:Y:S02]  /*0410*/  LEA.HI R31, R34, UR4, RZ, 0x1a ;  /* 0x00000004221f7c11 */ /* 0x000fe4000f8fd0ff */
[----:B------:R-:W-:-:S03]  /*0420*/  LEA.HI R35, R35, UR4, RZ, 0x1a ;  /* 0x0000000423237c11 */ /* 0x000fc6000f8fd0ff */
[C---:B------:R-:W-:Y:S02]  /*0430*/  IMAD R31, R26.reuse, 0x4, R31 ;  /* 0x000000041a1f7824 */ /* 0x040fe400078e021f */
[----:B------:R-:W-:Y:S01]  /*0440*/  IMAD R26, R26, 0x4, R35 ;  /* 0x000000041a1a7824 */ /* 0x000fe200078e0223 */
[C---:B--2---:R-:W-:Y:S01]  /*0450*/  FSETP.GEU.AND P4, PT, R20.reuse, -R12, PT ;  /* 0x8000000c1400720b */ /* 0x044fe20003f8e000 */
[C---:B------:R-:W-:Y:S01]  /*0460*/  FADD R12, R20.reuse, R12 ;  /* 0x0000000c140c7221 */ /* 0x040fe20000000000 */
[C---:B---3--:R-:W-:Y:S01]  /*0470*/  FADD R33, R20.reuse, R16 ;  /* 0x0000001014217221 */ /* 0x048fe20000000000 */
[C---:B------:R-:W-:Y:S02]  /*0480*/  FSETP.GEU.AND P6, PT, R20.reuse, -R16, PT ;  /* 0x800000101400720b */ /* 0x040fe40003fce000 */
[----:B----4-:R-:W-:Y:S02]  /*0490*/  FSETP.GEU.AND P5, PT, R20, -R4, PT ;  /* 0x800000041400720b */ /* 0x010fe40003fae000 */
[----:B------:R-:W-:Y:S01]  /*04a0*/  FSEL R12, R12, RZ, P4 ;  /* 0x000000ff0c0c7208 */ /* 0x000fe20002000000 */
[C---:B------:R-:W-:Y:S01]  /*04b0*/  FADD R16, R20.reuse, R8 ;  /* 0x0000000814107221 */ /* 0x040fe20000000000 */
[C---:B------:R-:W-:Y:S01]  /*04c0*/  FSETP.GEU.AND P4, PT, R20.reuse, -R8, PT ;  /* 0x800000081400720b */ /* 0x040fe20003f8e000 */
[----:B------:R-:W-:Y:S01]  /*04d0*/  FADD R4, R20, R4 ;  /* 0x0000000414047221 */ /* 0x000fe20000000000 */
[----:B------:R-:W-:-:S02]  /*04e0*/  FSEL R8, R33, RZ, P6 ;  /* 0x000000ff21087208 */ /* 0x000fc40003000000 */
[C---:B------:R-:W-:Y:S01]  /*04f0*/  FSETP.GEU.AND P6, PT, R21.reuse, -R13, PT ;  /* 0x8000000d1500720b */ /* 0x040fe20003fce000 */
[C---:B------:R-:W-:Y:S01]  /*0500*/  FADD R13, R21.reuse, R13 ;  /* 0x0000000d150d7221 */ /* 0x040fe20000000000 */
[----:B------:R-:W-:Y:S01]  /*0510*/  FSEL R4, R4, RZ, P5 ;  /* 0x000000ff04047208 */ /* 0x000fe20002800000 */
[C---:B------:R-:W-:Y:S01]  /*0520*/  FADD R33, R21.reuse, R17 ;  /* 0x0000001115217221 */ /* 0x040fe20000000000 */
[C---:B------:R-:W-:Y:S01]  /*0530*/  FSETP.GEU.AND P5, PT, R21.reuse, -R17, PT ;  /* 0x800000111500720b */ /* 0x040fe20003fae000 */
[----:B------:R-:W-:Y:S01]  /*0540*/  FADD R17, R21, R9 ;  /* 0x0000000915117221 */ /* 0x000fe20000000000 */
[----:B------:R-:W-:Y:S02]  /*0550*/  FSEL R13, R13, RZ, P6 ;  /* 0x000000ff0d0d7208 */ /* 0x000fe40003000000 */
[----:B------:R-:W-:Y:S01]  /*0560*/  FSETP.GEU.AND P6, PT, R21, -R9, PT ;  /* 0x800000091500720b */ /* 0x000fe20003fce000 */
[----:B------:R-:W-:Y:S01]  /*0570*/  FADD R20, R22, R14 ;  /* 0x0000000e16147221 */ /* 0x000fe20000000000 */
[----:B------:R-:W-:-:S02]  /*0580*/  FSEL R16, R16, RZ, P4 ;  /* 0x000000ff10107208 */ /* 0x000fc40002000000 */
[C---:B------:R-:W-:Y:S01]  /*0590*/  FSETP.GEU.AND P4, PT, R21.reuse, -R5, PT ;  /* 0x800000051500720b */ /* 0x040fe20003f8e000 */
[----:B------:R-:W-:Y:S01]  /*05a0*/  FADD R5, R21, R5 ;  /* 0x0000000515057221 */ /* 0x000fe20000000000 */
[----:B------:R-:W-:Y:S01]  /*05b0*/  FSEL R9, R33, RZ, P5 ;  /* 0x000000ff21097208 */ /* 0x000fe20002800000 */
[C---:B------:R-:W-:Y:S01]  /*05c0*/  FADD R21, R22.reuse, R18 ;  /* 0x0000001216157221 */ /* 0x040fe20000000000 */
[C---:B------:R-:W-:Y:S02]  /*05d0*/  FSETP.GEU.AND P5, PT, R22.reuse, -R14, PT ;  /* 0x8000000e1600720b */ /* 0x040fe40003fae000 */
[----:B------:R-:W-:Y:S02]  /*05e0*/  FSEL R17, R17, RZ, P6 ;  /* 0x000000ff11117208 */ /* 0x000fe40003000000 */
[C---:B------:R-:W-:Y:S01]  /*05f0*/  FSETP.GEU.AND P6, PT, R22.reuse, -R18, PT ;  /* 0x800000121600720b */ /* 0x040fe20003fce000 */
[----:B------:R-:W-:Y:S01]  /*0600*/  FADD R18, R22, R10 ;  /* 0x0000000a16127221 */ /* 0x000fe20000000000 */
[----:B------:R-:W-:-:S02]  /*0610*/  FSEL R14, R20, RZ, P5 ;  /* 0x000000ff140e7208 */ /* 0x000fc40002800000 */
[----:B------:R-:W-:Y:S02]  /*0620*/  FSETP.GEU.AND P5, PT, R22, -R10, PT ;  /* 0x8000000a1600720b */ /* 0x000fe40003fae000 */
[----:B------:R-:W-:Y:S02]  /*0630*/  FSEL R10, R21, RZ, P6 ;  /* 0x000000ff150a7208 */ /* 0x000fe40003000000 */
[C---:B------:R-:W-:Y:S01]  /*0640*/  FSETP.GEU.AND P6, PT, R23.reuse, -R15, PT ;  /* 0x8000000f1700720b */ /* 0x040fe20003fce000 */
[C---:B------:R-:W-:Y:S01]  /*0650*/  FADD R15, R23.reuse, R15 ;  /* 0x0000000f170f7221 */ /* 0x040fe20000000000 */
[----:B------:R-:W-:Y:S01]  /*0660*/  FSEL R18, R18, RZ, P5 ;  /* 0x000000ff12127208 */ /* 0x000fe20002800000 */
[C---:B------:R-:W-:Y:S01]  /*0670*/  FADD R20, R23.reuse, R19 ;  /* 0x0000001317147221 */ /* 0x040fe20000000000 */
[C---:B------:R-:W-:Y:S01]  /*0680*/  FSETP.GEU.AND P5, PT, R23.reuse, -R19, PT ;  /* 0x800000131700720b */ /* 0x040fe20003fae000 */
[----:B------:R-:W-:Y:S01]  /*0690*/  FADD R19, R23, R11 ;  /* 0x0000000b17137221 */ /* 0x000fe20000000000 */
[----:B------:R-:W-:-:S02]  /*06a0*/  FSEL R15, R15, RZ, P6 ;  /* 0x000000ff0f0f7208 */ /* 0x000fc40003000000 */
[----:B------:R-:W-:Y:S01]  /*06b0*/  FSETP.GEU.AND P6, PT, R23, -R11, PT ;  /* 0x8000000b1700720b */ /* 0x000fe20003fce000 */
[----:B------:R-:W-:Y:S03]  /*06c0*/  STS [R31], R16 ;  /* 0x000000101f007388 */ /* 0x000fe60000000800 */
[----:B------:R-:W-:Y:S01]  /*06d0*/  FSEL R19, R19, RZ, P6 ;  /* 0x000000ff13137208 */ /* 0x000fe20003000000 */
[----:B------:R-:W-:Y:S01]  /*06e0*/  STS [R30+0x400], R17 ;  /* 0x000400111e007388 */ /* 0x000fe20000000800 */
[----:B------:R-:W-:Y:S02]  /*06f0*/  FSEL R11, R20, RZ, P5 ;  /* 0x000000ff140b7208 */ /* 0x000fe40002800000 */
[C---:B------:R-:W-:Y:S01]  /*0700*/  FSETP.GEU.AND P5, PT, R22.reuse, -R6, PT ;  /* 0x800000061600720b */ /* 0x040fe20003fae000 */
[----:B------:R-:W-:Y:S01]  /*0710*/  STS [R29+0x800], R18 ;  /* 0x000800121d007388 */ /* 0x000fe20000000800 */
[----:B------:R-:W-:Y:S01]  /*0720*/  FADD R6, R22, R6 ;  /* 0x0000000616067221 */ /* 0x000fe20000000000 */
[----:B------:R-:W-:-:S02]  /*0730*/  FSETP.GEU.AND P6, PT, R23, -R7, PT ;  /* 0x800000071700720b */ /* 0x000fc40003fce000 */
[----:B------:R-:W-:Y:S01]  /*0740*/  STS [R26+0xc00], R19 ;  /* 0x000c00131a007388 */ /* 0x000fe20000000800 */
[----:B------:R-:W-:-:S03]  /*0750*/  FADD R7, R23, R7 ;  /* 0x0000000717077221 */ /* 0x000fc60000000000 */
[----:B------:R-:W-:Y:S01]  /*0760*/  STS [R31+0x100], R12 ;  /* 0x0001000c1f007388 */ /* 0x000fe20000000800 */
[----:B------:R-:W-:-:S03]  /*0770*/  FSEL R5, R5, RZ, P4 ;  /* 0x000000ff05057208 */ /* 0x000fc60002000000 */
[----:B------:R-:W-:Y:S01]  /*0780*/  STS [R30+0x500], R13 ;  /* 0x0005000d1e007388 */ /* 0x000fe20000000800 */
[----:B------:R-:W-:-:S03]  /*0790*/  FSEL R6, R6, RZ, P5 ;  /* 0x000000ff06067208 */ /* 0x000fc60002800000 */
[----:B------:R-:W-:Y:S01]  /*07a0*/  STS [R29+0x900], R14 ;  /* 0x0009000e1d007388 */ /* 0x000fe20000000800 */
[----:B------:R-:W-:-:S03]  /*07b0*/  FSEL R7, R7, RZ, P6 ;  /* 0x000000ff07077208 */ /* 0x000fc60003000000 */
[----:B------:R-:W-:Y:S04]  /*07c0*/  STS [R26+0xd00], R15 ;  /* 0x000d000f1a007388 */ /* 0x000fe80000000800 */
[----:B------:R-:W-:Y:S04]  /*07d0*/  STS [R31+0x200], R8 ;  /* 0x000200081f007388 */ /* 0x000fe80000000800 */
[----:B------:R-:W-:Y:S04]  /*07e0*/  STS [R30+0x600], R9 ;  /* 0x000600091e007388 */ /* 0x000fe80000000800 */
[----:B------:R-:W-:Y:S04]  /*07f0*/  STS [R29+0xa00], R10 ;  /* 0x000a000a1d007388 */ /* 0x000fe80000000800 */
[----:B------:R-:W-:Y:S04]  /*0800*/  STS [R26+0xe00], R11 ;  /* 0x000e000b1a007388 */ /* 0x000fe80000000800 */
[----:B------:R0:W-:Y:S04]  /*0810*/  STS [R31+0x300], R4 ;  /* 0x000300041f007388 */ /* 0x0001e80000000800 */
[----:B------:R-:W-:Y:S04]  /*0820*/  STS [R30+0x700], R5 ;  /* 0x000700051e007388 */ /* 0x000fe80000000800 */
[----:B------:R2:W-:Y:S04]  /*0830*/  STS [R29+0xb00], R6 ;  /* 0x000b00061d007388 */ /* 0x0005e80000000800 */
[----:B------:R-:W-:Y:S01]  /*0840*/  STS [R26+0xf00], R7 ;  /* 0x000f00071a007388 */ /* 0x000fe20000000800 */
[----:B------:R-:W-:-:S04]  /*0850*/  SHF.R.U32.HI R20, RZ, 0x8, R27 ;  /* 0x00000008ff147819 */ /* 0x000fc8000001161b */
[----:B------:R-:W-:Y:S02]  /*0860*/  SGXT.U32 R20, R20, 0x2 ;  /* 0x000000021414781a */ /* 0x000fe40000000000 */
[----:B------:R-:W-:Y:S02]  /*0870*/  LOP3.LUT R33, R27, 0x3fc, RZ, 0xc0, !PT ;  /* 0x000003fc1b217812 */ /* 0x000fe400078ec0ff */
[----:B------:R-:W-:Y:S02]  /*0880*/  LOP3.LUT R21, R20, 0x3fc, R27, 0xf8, !PT ;  /* 0x000003fc14157812 */ /* 0x000fe400078ef81b */
[----:B------:R-:W-:Y:S02]  /*0890*/  LEA R22, R20, UR4, 0x2 ;  /* 0x0000000414167c11 */ /* 0x000fe4000f8e10ff */
[----:B------:R-:W-:Y:S01]  /*08a0*/  LEA R20, R21, UR4, 0x2 ;  /* 0x0000000415147c11 */ /* 0x000fe2000f8e10ff */
[----:B------:R-:W-:Y:S01]  /*08b0*/  BAR.SYNC.DEFER_BLOCKING 0x0 ;  /* 0x0000000000007b1d */ /* 0x000fe20000010000 */
[C---:B------:R-:W-:Y:S01]  /*08c0*/  LOP3.LUT R34, R33.reuse, 0x400, RZ, 0xfc, !PT ;  /* 0x0000040021227812 */ /* 0x040fe200078efcff */
[----:B0-----:R-:W-:-:S03]  /*08d0*/  IMAD R31, R33, 0x4, R22 ;  /* 0x00000004211f7824 */ /* 0x001fc600078e0216 */
[----:B------:R-:W-:-:S04]  /*08e0*/  SHF.R.U32.HI R34, RZ, 0x6, R34 ;  /* 0x00000006ff227819 */ /* 0x000fc80000011622 */
[----:B------:R-:W-:Y:S02]  /*08f0*/  LOP3.LUT R34, R34, 0x1c, RZ, 0xc0, !PT ;  /* 0x0000001c22227812 */ /* 0x000fe400078ec0ff */
[----:B------:R-:W-:-:S03]  /*0900*/  LOP3.LUT R27, R27, 0xfc, RZ, 0xc0, !PT ;  /* 0x000000fc1b1b7812 */ /* 0x000fc600078ec0ff */
[----:B------:R-:W-:Y:S01]  /*0910*/  VIADD R34, R34, UR4 ;  /* 0x0000000422227c36 */ /* 0x000fe20008000000 */
[----:B------:R-:W-:Y:S04]  /*0920*/  LDS R20, [R20] ;  /* 0x0000000014147984 */ /* 0x000fe80000000800 */
[----:B------:R-:W-:Y:S04]  /*0930*/  LDS R21, [R31+0x4] ;  /* 0x000004001f157984 */ /* 0x000fe80000000800 */
[----:B------:R-:W-:Y:S04]  /*0940*/  LDS R22, [R31+0x8] ;  /* 0x000008001f167984 */ /* 0x000fe80000000800 */
[----:B------:R1:W0:Y:S01]  /*0950*/  LDS R23, [R31+0xc] ;  /* 0x00000c001f177984 */ /* 0x0002220000000800 */
[----:B------:R-:W-:Y:S01]  /*0960*/  IMAD R35, R33, 0x4, R34 ;  /* 0x0000000421237824 */ /* 0x000fe200078e0222 */
[----:B------:R-:W-:-:S02]  /*0970*/  PRMT R34, R27, 0x6540, R24 ;  /* 0x000065401b227816 */ /* 0x000fc40000000018 */
[----:B--2---:R-:W-:Y:S02]  /*0980*/  SHF.R.U32.HI R29, RZ, 0x6, R25 ;  /* 0x00000006ff1d7819 */ /* 0x004fe40000011619 */
[----:B------:R-:W-:Y:S04]  /*0990*/  LDS R24, [R35+0x1000] ;  /* 0x0010000023187984 */ /* 0x000fe80000000800 */
[----:B------:R-:W-:Y:S04]  /*09a0*/  LDS R25, [R35+0x1004] ;  /* 0x0010040023197984 */ /* 0x000fe80000000800 */
[----:B------:R-:W-:Y:S04]  /*09b0*/  LDS R26, [R35+0x1008] ;  /* 0x00100800231a7984 */ /* 0x000fe80000000800 */
[----:B------:R-:W2:Y:S01]  /*09c0*/  LDS R27, [R35+0x100c] ;  /* 0x00100c00231b7984 */ /* 0x000ea20000000800 */
[----:B------:R-:W-:-:S02]  /*09d0*/  SGXT.U32 R29, R29, 0x2 ;  /* 0x000000021d1d781a */ /* 0x000fc40000000000 */
[----:B------:R-:W-:Y:S02]  /*09e0*/  ISETP.GE.AND P4, PT, R34, 0x100, PT ;  /* 0x000001002200780c */ /* 0x000fe40003f86270 */
[----:B------:R-:W-:-:S05]  /*09f0*/  LOP3.LUT R29, R28, R29, RZ, 0xfc, !PT ;  /* 0x0000001d1c1d7212 */ /* 0x000fca00078efcff */
[----:B------:R-:W-:-:S04]  /*0a00*/  IMAD R34, R29, 0x100, R34 ;  /* 0x000001001d227824 */ /* 0x000fc800078e0222 */
[----:B-1----:R-:W-:Y:S01]  /*0a10*/  IMAD.WIDE R30, R34, 0x4, R36 ;  /* 0x00000004221e7825 */ /* 0x002fe200078e0224 */
[----:B------:R-:W-:-:S04]  /*0a20*/  LOP3.LUT R28, R33, 0x800, RZ, 0xfc, !PT ;  /* 0x00000800211c7812 */ /* 0x000fc800078efcff */
[----:B------:R-:W-:Y:S01]  /*0a30*/  SHF.R.U32.HI R28, RZ, 0x6, R28 ;  /* 0x00000006ff1c7819 */ /* 0x000fe2000001161c */
[----:B0-----:R0:W-:Y:S03]  /*0a40*/  @!P4 STG.E.128 desc[UR6][R30.64], R20 ;  /* 0x000000141e00c986 */ /* 0x0011e6000c101d06 */
[----:B------:R-:W-:Y:S01]  /*0a50*/  LOP3.LUT R28, R28, 0x2c, RZ, 0xc0, !PT ;  /* 0x0000002c1c1c7812 */ /* 0x000fe200078ec0ff */
[----:B------:R-:W-:-:S04]  /*0a60*/  VIADD R29, R34, 0x400 ;  /* 0x00000400221d7836 */ /* 0x000fc80000000000 */
[----:B------:R-:W-:Y:S01]  /*0a70*/  VIADD R28, R28, UR4 ;  /* 0x000000041c1c7c36 */ /* 0x000fe20008000000 */
[----:B0-----:R-:W-:-:S04]  /*0a80*/  LOP3.LUT R20, R33, 0xc00, RZ, 0xfc, !PT ;  /* 0x00000c0021147812 */ /* 0x001fc800078efcff */
[----:B------:R-:W-:Y:S01]  /*0a90*/  SHF.R.U32.HI R20, RZ, 0x6, R20 ;  /* 0x00000006ff147819 */ /* 0x000fe20000011614 */
[----:B------:R-:W-:-:S03]  /*0aa0*/  IMAD.WIDE R22, R29, 0x4, R36 ;  /* 0x000000041d167825 */ /* 0x000fc600078e0224 */
[----:B------:R-:W-:Y:S01]  /*0ab0*/  LOP3.LUT R20, R20, 0x3c, RZ, 0xc0, !PT ;  /* 0x0000003c14147812 */ /* 0x000fe200078ec0ff */
[C---:B------:R-:W-:Y:S01]  /*0ac0*/  IMAD R35, R33.reuse, 0x4, R28 ;  /* 0x0000000421237824 */ /* 0x040fe200078e021c */
[----:B--2---:R0:W-:Y:S03]  /*0ad0*/  @!P4 STG.E.128 desc[UR6][R22.64], R24 ;  /* 0x000000181600c986 */ /* 0x0041e6000c101d06 */
[----:B------:R-:W-:Y:S01]  /*0ae0*/  VIADD R20, R20, UR4 ;  /* 0x0000000414147c36 */ /* 0x000fe20008000000 */
[----:B------:R-:W-:Y:S04]  /*0af0*/  LDS R28, [R35+0x2000] ;  /* 0x00200000231c7984 */ /* 0x000fe80000000800 */
[----:B------:R-:W-:Y:S04]  /*0b00*/  LDS R29, [R35+0x2004] ;  /* 0x00200400231d7984 */ /* 0x000fe80000000800 */
[----:B------:R-:W-:Y:S04]  /*0b10*/  LDS R30, [R35+0x2008] ;  /* 0x00200800231e7984 */ /* 0x000fe80000000800 */
[----:B------:R1:W2:Y:S01]  /*0b20*/  LDS R31, [R35+0x200c] ;  /* 0x00200c00231f7984 */ /* 0x0002a20000000800 */
[----:B0-----:R-:W-:Y:S01]  /*0b30*/  IMAD R23, R33, 0x4, R20 ;  /* 0x0000000421177824 */ /* 0x001fe200078e0214 */
[----:B------:R-:W0:Y:S04]  /*0b40*/  LDC.64 R26, c[0x0][0x228] ;  /* 0x00008a00ff1a7b82 */ /* 0x000e280000000a00 */
[----:B------:R-:W-:Y:S04]  /*0b50*/  LDS R20, [R23+0x3000] ;  /* 0x0030000017147984 */ /* 0x000fe80000000800 */
[----:B------:R-:W-:Y:S04]  /*0b60*/  LDS R21, [R23+0x3004] ;  /* 0x0030040017157984 */ /* 0x000fe80000000800 */
[----:B------:R-:W-:Y:S04]  /*0b70*/  LDS R22, [R23+0x3008] ;  /* 0x0030080017167984 */ /* 0x000fe80000000800 */
[----:B------:R-:W3:Y:S01]  /*0b80*/  LDS R23, [R23+0x300c] ;  /* 0x00300c0017177984 */ /* 0x000ee20000000800 */
[----:B------:R-:W-:-:S02]  /*0b90*/  VIADD R25, R34, 0x800 ;  /* 0x0000080022197836 */ /* 0x000fc40000000000 */
[----:B------:R-:W-:Y:S02]  /*0ba0*/  VIADD R33, R34, 0xc00 ;  /* 0x00000c0022217836 */ /* 0x000fe40000000000 */
[----:B------:R-:W-:-:S04]  /*0bb0*/  IMAD.WIDE R24, R25, 0x4, R36 ;  /* 0x0000000419187825 */ /* 0x000fc800078e0224 */
[----:B------:R-:W-:-:S04]  /*0bc0*/  IMAD.WIDE R36, R33, 0x4, R36 ;  /* 0x0000000421247825 */ /* 0x000fc800078e0224 */
[----:B0-----:R-:W-:-:S04]  /*0bd0*/  IMAD.WIDE R32, R32, 0x4, R26 ;  /* 0x0000000420207825 */ /* 0x001fc800078e021a */
[--C-:B-1----:R-:W-:Y:S01]  /*0be0*/  IMAD.WIDE R34, R0, 0x4, R26.reuse ;  /* 0x0000000400227825 */ /* 0x102fe200078e021a */
[----:B--2---:R0:W-:Y:S03]  /*0bf0*/  @!P4 STG.E.128 desc[UR6][R24.64], R28 ;  /* 0x0000001c1800c986 */ /* 0x0041e6000c101d06 */
[--C-:B0-----:R-:W-:Y:S01]  /*0c00*/  IMAD.WIDE R24, R2, 0x4, R26.reuse ;  /* 0x0000000402187825 */ /* 0x101fe200078e021a */
[----:B---3--:R0:W-:Y:S04]  /*0c10*/  @!P4 STG.E.128 desc[UR6][R36.64], R20 ;  /* 0x000000142400c986 */ /* 0x0081e8000c101d06 */
[----:B------:R0:W-:Y:S04]  /*0c20*/  @!P3 STG.E.128 desc[UR6][R32.64], R16 ;  /* 0x000000102000b986 */ /* 0x0001e8000c101d06 */
[----:B------:R0:W-:Y:S01]  /*0c30*/  @!P2 STG.E.128 desc[UR6][R34.64], R12 ;  /* 0x0000000c2200a986 */ /* 0x0001e2000c101d06 */
[----:B------:R-:W-:-:S03]  /*0c40*/  IMAD.WIDE R26, R3, 0x4, R26 ;  /* 0x00000004031a7825 */ /* 0x000fc600078e021a */
[----:B------:R0:W-:Y:S02]  /*0c50*/  @!P1 STG.E.128 desc[UR6][R24.64], R8 ;  /* 0x0000000818009986 */ /* 0x0001e4000c101d06 */
[----:B0-----:R-:W-:Y:S05]  /*0c60*/  @P0 EXIT ;  /* 0x000000000000094d */ /* 0x001fea0003800000 */
[----:B------:R-:W-:Y:S01]  /*0c70*/  STG.E.128 desc[UR6][R26.64], R4 ;  /* 0x000000041a007986 */ /* 0x000fe2000c101d06 */
[----:B------:R-:W-:Y:S05]  /*0c80*/  EXIT ;  /* 0x000000000000794d */ /* 0x000fea0003800000 */
.L_x_0:
[----:B------:R-:W-:-:S00]  /*0c90*/  BRA `(.L_x_0) ;  /* 0xfffffffc00fc7947 */ /* 0x000fc0000383ffff */
[----:B------:R-:W-:-:S00]  /*0ca0*/  NOP ;  /* 0x0000000000007918 */ /* 0x000fc00000000000 */
        /* <DEDUP_REMOVED lines=13> */
.L_x_1:


//--------------------- .nv.shared.triton_poi_fused_convolution_max_pool2d_with_indices_relu_12 --------------------------
	.section	.nv.shared.triton_poi_fused_convolution_max_pool2d_with_indices_relu_12,"aw",@nobits
	.sectionflags	@""
	.align	16
	.zero		1024


//--------------------- .nv.constant0.triton_poi_fused_convolution_max_pool2d_with_indices_relu_12 --------------------------
	.section	.nv.constant0.triton_poi_fused_convolution_max_pool2d_with_indices_relu_12,"a",@progbits
	.sectionflags	@""
	.align	4
.nv.constant0.triton_poi_fused_convolution_max_pool2d_with_indices_relu_12:
	.zero		568
